//
// Generated by NVIDIA NVVM Compiler
//
// Compiler Build ID: CL-36424714
// Cuda compilation tools, release 13.0, V13.0.88
// Based on NVVM 20.0.0
//

.version 9.0
.target sm_100
.address_size 64

	// .globl	_Z6numaddPfS_S_

.visible .entry _Z6numaddPfS_S_(
	.param .u64 .ptr .align 1 _Z6numaddPfS_S__param_0,
	.param .u64 .ptr .align 1 _Z6numaddPfS_S__param_1,
	.param .u64 .ptr .align 1 _Z6numaddPfS_S__param_2
)
{
	.reg .b32 	%f<4>;
	.reg .b64 	%rd<7>;

	ld.param.u64 	%rd1, [_Z6numaddPfS_S__param_0];
	ld.param.u64 	%rd2, [_Z6numaddPfS_S__param_1];
	ld.param.u64 	%rd3, [_Z6numaddPfS_S__param_2];
	cvta.to.global.u64 	%rd4, %rd3;
	cvta.to.global.u64 	%rd5, %rd2;
	cvta.to.global.u64 	%rd6, %rd1;
	ld.global.f32 	%f1, [%rd6];
	ld.global.f32 	%f2, [%rd5];
	add.f32 	%f3, %f1, %f2;
	st.global.f32 	[%rd4], %f3;
	ret;

}


// ===== COMPILED SASS (sm_100) =====

	.target	sm_100

	.elftype	@"ET_EXEC"


//--------------------- .note.nv.tkinfo           --------------------------
	.section	.note.nv.tkinfo,"",@"SHT_NOTE"
	.sectionflags	@"SHF_NOTE_NV_TKINFO"
	.tkinfo
        /*0018*/ 	.word	0x00000002
        /*0030*/ 	.string	""
        /*0030*/ 	.string	"ptxas"
        /*0030*/ 	.string	"Cuda compilation tools, release 13.0, V13.0.88"
        /*0030*/ 	.string	"Build cuda_13.0.r13.0/compiler.36424714_0"
        /*0030*/ 	.string	"-arch sm_100 -m 64 "



//--------------------- .note.nv.cuinfo           --------------------------
	.section	.note.nv.cuinfo,"",@"SHT_NOTE"
	.sectionflags	@"SHF_NOTE_NV_CUINFO"
        /*0018*/ 	.short	0x0002
        /*001a*/ 	.short	0x0064
        /*001c*/ 	.short	0x0082
	.zero		2


//--------------------- .nv.info                  --------------------------
	.section	.nv.info,"",@"SHT_CUDA_INFO"
	.align	4


	//----- nvinfo : EIATTR_REGCOUNT
	.align		4
        /*0000*/ 	.byte	0x04, 0x2f
        /*0002*/ 	.short	(.L_1 - .L_0)
	.align		4
.L_0:
        /*0004*/ 	.word	index@(_Z6numaddPfS_S_)
        /*0008*/ 	.word	0x0000000c


	//----- nvinfo : EIATTR_FRAME_SIZE
	.align		4
.L_1:
        /*000c*/ 	.byte	0x04, 0x11
        /*000e*/ 	.short	(.L_3 - .L_2)
	.align		4
.L_2:
        /*0010*/ 	.word	index@(_Z6numaddPfS_S_)
        /*0014*/ 	.word	0x00000000


	//----- nvinfo : EIATTR_MIN_STACK_SIZE
	.align		4
.L_3:
        /*0018*/ 	.byte	0x04, 0x12
        /*001a*/ 	.short	(.L_5 - .L_4)
	.align		4
.L_4:
        /*001c*/ 	.word	index@(_Z6numaddPfS_S_)
        /*0020*/ 	.word	0x00000000
.L_5:


//--------------------- .nv.compat                --------------------------
	.section	.nv.compat,"",@"SHT_CUDA_COMPAT_INFO"
	.align	4
        /*0000*/ 	.byte	0x02, 0x09, 0x00, 0x00, 0x02, 0x02, 0x01, 0x00, 0x02, 0x05, 0x05, 0x00, 0x03, 0x07, 0x01, 0x01
        /*0010*/ 	.byte	0x02, 0x03, 0x00, 0x00, 0x02, 0x06, 0x01, 0x00, 0x04, 0x0b, 0x08, 0x00, 0x09, 0x00, 0x00, 0x00
        /*0020*/ 	.byte	0x00, 0x00, 0x00, 0x00


//--------------------- .nv.info._Z6numaddPfS_S_  --------------------------
	.section	.nv.info._Z6numaddPfS_S_,"",@"SHT_CUDA_INFO"
	.sectionflags	@""
	.align	4


	//----- nvinfo : EIATTR_CUDA_API_VERSION
	.align		4
        /*0000*/ 	.byte	0x04, 0x37
        /*0002*/ 	.short	(.L_7 - .L_6)
.L_6:
        /*0004*/ 	.word	0x00000082


	//----- nvinfo : EIATTR_KPARAM_INFO
	.align		4
.L_7:
        /*0008*/ 	.byte	0x04, 0x17
        /*000a*/ 	.short	(.L_9 - .L_8)
.L_8:
        /*000c*/ 	.word	0x00000000
        /*0010*/ 	.short	0x0002
        /*0012*/ 	.short	0x0010
        /*0014*/ 	.byte	0x00, 0xf5, 0x21, 0x00


	//----- nvinfo : EIATTR_KPARAM_INFO
	.align		4
.L_9:
        /*0018*/ 	.byte	0x04, 0x17
        /*001a*/ 	.short	(.L_11 - .L_10)
.L_10:
        /*001c*/ 	.word	0x00000000
        /*0020*/ 	.short	0x0001
        /*0022*/ 	.short	0x0008
        /*0024*/ 	.byte	0x00, 0xf5, 0x21, 0x00


	//----- nvinfo : EIATTR_KPARAM_INFO
	.align		4
.L_11:
        /*0028*/ 	.byte	0x04, 0x17
        /*002a*/ 	.short	(.L_13 - .L_12)
.L_12:
        /*002c*/ 	.word	0x00000000
        /*0030*/ 	.short	0x0000
        /*0032*/ 	.short	0x0000
        /*0034*/ 	.byte	0x00, 0xf5, 0x21, 0x00


	//----- nvinfo : EIATTR_SPARSE_MMA_MASK
	.align		4
.L_13:
        /*0038*/ 	.byte	0x03, 0x50
        /*003a*/ 	.short	0x0000


	//----- nvinfo : EIATTR_MAXREG_COUNT
	.align		4
        /*003c*/ 	.byte	0x03, 0x1b
        /*003e*/ 	.short	0x00ff


	//----- nvinfo : EIATTR_MERCURY_ISA_VERSION
	.align		4
        /*0040*/ 	.byte	0x03, 0x5f
        /*0042*/ 	.short	0x0101


	//----- nvinfo : EIATTR_VRC_CTA_INIT_COUNT
	.align		4
        /*0044*/ 	.byte	0x02, 0x4a
	.zero		1
	.zero		1


	//----- nvinfo : EIATTR_EXIT_INSTR_OFFSETS
	.align		4
        /*0048*/ 	.byte	0x04, 0x1c
        /*004a*/ 	.short	(.L_15 - .L_14)


	//   ....[0]....
.L_14:
        /*004c*/ 	.word	0x00000090


	//----- nvinfo : EIATTR_CBANK_PARAM_SIZE
	.align		4
.L_15:
        /*0050*/ 	.byte	0x03, 0x19
        /*0052*/ 	.short	0x0018


	//----- nvinfo : EIATTR_PARAM_CBANK
	.align		4
        /*0054*/ 	.byte	0x04, 0x0a
        /*0056*/ 	.short	(.L_17 - .L_16)
	.align		4
.L_16:
        /*0058*/ 	.word	index@(.nv.constant0._Z6numaddPfS_S_)
        /*005c*/ 	.short	0x0380
        /*005e*/ 	.short	0x0018


	//----- nvinfo : EIATTR_SW_WAR
	.align		4
.L_17:
        /*0060*/ 	.byte	0x04, 0x36
        /*0062*/ 	.short	(.L_19 - .L_18)
.L_18:
        /*0064*/ 	.word	0x00000008
.L_19:


//--------------------- .nv.callgraph             --------------------------
	.section	.nv.callgraph,"",@"SHT_CUDA_CALLGRAPH"
	.align	4
	.sectionentsize	8
	.align		4
        /*0000*/ 	.word	0x00000000
	.align		4
        /*0004*/ 	.word	0xffffffff
	.align		4
        /*0008*/ 	.word	0x00000000
	.align		4
        /*000c*/ 	.word	0xfffffffe
	.align		4
        /*0010*/ 	.word	0x00000000
	.align		4
        /*0014*/ 	.word	0xfffffffd
	.align		4
        /*0018*/ 	.word	0x00000000
	.align		4
        /*001c*/ 	.word	0xfffffffc


//--------------------- .text._Z6numaddPfS_S_     --------------------------
	.section	.text._Z6numaddPfS_S_,"ax",@progbits
	.align	128
        .global         _Z6numaddPfS_S_
        .type           _Z6numaddPfS_S_,@function
        .size           _Z6numaddPfS_S_,(.L_x_1 - _Z6numaddPfS_S_)
        .other          _Z6numaddPfS_S_,@"STO_CUDA_ENTRY STV_DEFAULT"
_Z6numaddPfS_S_:
.text._Z6numaddPfS_S_:
[----:B------:R-:W-:Y:S08]  /*0000*/  LDC R1, c[0x0][0x37c] ;  /* 0x0000df00ff017b82 */ /* 0x000ff00000000800 */
[----:B------:R-:W0:Y:S01]  /*0010*/  LDC.64 R2, c[0x0][0x380] ;  /* 0x0000e000ff027b82 */ /* 0x000e220000000a00 */
[----:B------:R-:W0:Y:S07]  /*0020*/  LDCU.64 UR4, c[0x0][0x358] ;  /* 0x00006b00ff0477ac */ /* 0x000e2e0008000a00 */
[----:B------:R-:W1:Y:S01]  /*0030*/  LDC.64 R4, c[0x0][0x388] ;  /* 0x0000e200ff047b82 */ /* 0x000e620000000a00 */
[----:B0-----:R-:W2:Y:S04]  /*0040*/  LDG.E R2, desc[UR4][R2.64] ;  /* 0x0000000402027981 */ /* 0x001ea8000c1e1900 */
[----:B-1----:R-:W2:Y:S03]  /*0050*/  LDG.E R5, desc[UR4][R4.64] ;  /* 0x0000000404057981 */ /* 0x002ea6000c1e1900 */
[----:B------:R-:W0:Y:S01]  /*0060*/  LDC.64 R6, c[0x0][0x390] ;  /* 0x0000e400ff067b82 */ /* 0x000e220000000a00 */
[----:B--2---:R-:W-:-:S05]  /*0070*/  FADD R9, R2, R5 ;  /* 0x0000000502097221 */ /* 0x004fca0000000000 */
[----:B0-----:R-:W-:Y:S01]  /*0080*/  STG.E desc[UR4][R6.64], R9 ;  /* 0x0000000906007986 */ /* 0x001fe2000c101904 */
[----:B------:R-:W-:Y:S05]  /*0090*/  EXIT ;  /* 0x000000000000794d */ /* 0x000fea0003800000 */
.L_x_0:
[----:B------:R-:W-:-:S00]  /*00a0*/  BRA `(.L_x_0) ;  /* 0xfffffffc00fc7947 */ /* 0x000fc0000383ffff */
[----:B------:R-:W-:-:S00]  /*00b0*/  NOP ;  /* 0x0000000000007918 */ /* 0x000fc00000000000 */
        /* <DEDUP_REMOVED lines=12> */
.L_x_1:


//--------------------- .nv.shared.reserved.0     --------------------------
	.section	.nv.shared.reserved.0,"aw",@nobits
	.weak		__nv_reservedSMEM_offset_0_alias
	.size		__nv_reservedSMEM_offset_0_alias, 0, 64
	.other		__nv_reservedSMEM_offset_0_alias,@"STO_CUDA_RESERVED_SHARED STV_DEFAULT"
__nv_reservedSMEM_offset_0_alias:
	.zero		0
	.zero		64


//--------------------- .nv.constant0._Z6numaddPfS_S_ --------------------------
	.section	.nv.constant0._Z6numaddPfS_S_,"a",@progbits
	.sectionflags	@""
	.align	4
.nv.constant0._Z6numaddPfS_S_:
	.zero		920


//--------------------- SYMBOLS --------------------------

	.type		.nv.reservedSmem.offset0,@object
	.size		.nv.reservedSmem.offset0,0x4
